	.headerflags	@"EF_CUDA_TEXMODE_UNIFIED EF_CUDA_64BIT_ADDRESS EF_CUDA_ACCELERATORS EF_CUDA_SM90 EF_CUDA_VIRTUAL_SM(EF_CUDA_SM90)"
	.elftype	@"ET_EXEC"


//--------------------- .nv.info                  --------------------------
	.section	.nv.info,"",@"SHT_CUDA_INFO"
	.align	4


	//----- nvinfo : EIATTR_REGCOUNT
	.align		4
        /*0000*/ 	.byte	0x04, 0x2f
        /*0002*/ 	.short	(.L_3 - .L_2)
	.align		4
.L_2:
        /*0004*/ 	.word	index@(triton_poi_fused__native_batch_norm_legit_no_training_add_leaky_relu_14)
        /*0008*/ 	.word	0x00000024


	//----- nvinfo : EIATTR_MIN_STACK_SIZE
	.align		4
.L_3:
        /*000c*/ 	.byte	0x04, 0x12
        /*000e*/ 	.short	(.L_5 - .L_4)
	.align		4
.L_4:
        /*0010*/ 	.word	index@(triton_poi_fused__native_batch_norm_legit_no_training_add_leaky_relu_14)
        /*0014*/ 	.word	0x00000000


	//----- nvinfo : EIATTR_FRAME_SIZE
	.align		4
.L_5:
        /*0018*/ 	.byte	0x04, 0x11
        /*001a*/ 	.short	(.L_7 - .L_6)
	.align		4
.L_6:
        /*001c*/ 	.word	index@(triton_poi_fused__native_batch_norm_legit_no_training_add_leaky_relu_14)
        /*0020*/ 	.word	0x00000000


	//----- nvinfo : EIATTR_MIN_STACK_SIZE
	.align		4
.L_7:
        /*0024*/ 	.byte	0x04, 0x12
        /*0026*/ 	.short	(.L_9 - .L_8)
	.align		4
.L_8:
        /*0028*/ 	.word	index@(triton_poi_fused__native_batch_norm_legit_no_training_add_leaky_relu_14)
        /*002c*/ 	.word	0x00000000
.L_9:


//--------------------- .nv.info.triton_poi_fused__native_batch_norm_legit_no_training_add_leaky_relu_14 --------------------------
	.section	.nv.info.triton_poi_fused__native_batch_norm_legit_no_training_add_leaky_relu_14,"",@"SHT_CUDA_INFO"
	.sectionflags	@""
	.align	4


	//----- nvinfo : EIATTR_CUDA_API_VERSION
	.align		4
        /*0000*/ 	.byte	0x04, 0x37
        /*0002*/ 	.short	(.L_11 - .L_10)
.L_10:
        /*0004*/ 	.word	0x0000007c


	//----- nvinfo : EIATTR_KPARAM_INFO
	.align		4
.L_11:
        /*0008*/ 	.byte	0x04, 0x17
        /*000a*/ 	.short	(.L_13 - .L_12)
.L_12:
        /*000c*/ 	.word	0x00000000
        /*0010*/ 	.short	0x0007
        /*0012*/ 	.short	0x0038
        /*0014*/ 	.byte	0x00, 0xf0, 0x11, 0x00


	//----- nvinfo : EIATTR_KPARAM_INFO
	.align		4
.L_13:
        /*0018*/ 	.byte	0x04, 0x17
        /*001a*/ 	.short	(.L_15 - .L_14)
.L_14:
        /*001c*/ 	.word	0x00000000
        /*0020*/ 	.short	0x0006
        /*0022*/ 	.short	0x0030
        /*0024*/ 	.byte	0x00, 0xf4, 0x21, 0x00


	//----- nvinfo : EIATTR_KPARAM_INFO
	.align		4
.L_15:
        /*0028*/ 	.byte	0x04, 0x17
        /*002a*/ 	.short	(.L_17 - .L_16)
.L_16:
        /*002c*/ 	.word	0x00000000
        /*0030*/ 	.short	0x0005
        /*0032*/ 	.short	0x0028
        /*0034*/ 	.byte	0x00, 0xf4, 0x21, 0x00


	//----- nvinfo : EIATTR_KPARAM_INFO
	.align		4
.L_17:
        /*0038*/ 	.byte	0x04, 0x17
        /*003a*/ 	.short	(.L_19 - .L_18)
.L_18:
        /*003c*/ 	.word	0x00000000
        /*0040*/ 	.short	0x0004
        /*0042*/ 	.short	0x0020
        /*0044*/ 	.byte	0x00, 0xf4, 0x21, 0x00


	//----- nvinfo : EIATTR_KPARAM_INFO
	.align		4
.L_19:
        /*0048*/ 	.byte	0x04, 0x17
        /*004a*/ 	.short	(.L_21 - .L_20)
.L_20:
        /*004c*/ 	.word	0x00000000
        /*0050*/ 	.short	0x0003
        /*0052*/ 	.short	0x0018
        /*0054*/ 	.byte	0x00, 0xf4, 0x21, 0x00


	//----- nvinfo : EIATTR_KPARAM_INFO
	.align		4
.L_21:
        /*0058*/ 	.byte	0x04, 0x17
        /*005a*/ 	.short	(.L_23 - .L_22)
.L_22:
        /*005c*/ 	.word	0x00000000
        /*0060*/ 	.short	0x0002
        /*0062*/ 	.short	0x0010
        /*0064*/ 	.byte	0x00, 0xf4, 0x21, 0x00


	//----- nvinfo : EIATTR_KPARAM_INFO
	.align		4
.L_23:
        /*0068*/ 	.byte	0x04, 0x17
        /*006a*/ 	.short	(.L_25 - .L_24)
.L_24:
        /*006c*/ 	.word	0x00000000
        /*0070*/ 	.short	0x0001
        /*0072*/ 	.short	0x0008
        /*0074*/ 	.byte	0x00, 0xf4, 0x21, 0x00


	//----- nvinfo : EIATTR_KPARAM_INFO
	.align		4
.L_25:
        /*0078*/ 	.byte	0x04, 0x17
        /*007a*/ 	.short	(.L_27 - .L_26)
.L_26:
        /*007c*/ 	.word	0x00000000
        /*0080*/ 	.short	0x0000
        /*0082*/ 	.short	0x0000
        /*0084*/ 	.byte	0x00, 0xf4, 0x21, 0x00


	//----- nvinfo : EIATTR_SPARSE_MMA_MASK
	.align		4
.L_27:
        /*0088*/ 	.byte	0x03, 0x50
        /*008a*/ 	.short	0x0000


	//----- nvinfo : EIATTR_MAXREG_COUNT
	.align		4
        /*008c*/ 	.byte	0x03, 0x1b
        /*008e*/ 	.short	0x00ff


	//----- nvinfo : EIATTR_EXIT_INSTR_OFFSETS
	.align		4
        /*0090*/ 	.byte	0x04, 0x1c
        /*0092*/ 	.short	(.L_29 - .L_28)


	//   ....[0]....
.L_28:
        /*0094*/ 	.word	0x000007d0


	//----- nvinfo : EIATTR_REQNTID
	.align		4
.L_29:
        /*0098*/ 	.byte	0x04, 0x10
        /*009a*/ 	.short	(.L_31 - .L_30)
.L_30:
        /*009c*/ 	.word	0x00000080
        /*00a0*/ 	.word	0x00000001
        /*00a4*/ 	.word	0x00000001


	//----- nvinfo : EIATTR_CBANK_PARAM_SIZE
	.align		4
.L_31:
        /*00a8*/ 	.byte	0x03, 0x19
        /*00aa*/ 	.short	0x003c


	//----- nvinfo : EIATTR_PARAM_CBANK
	.align		4
        /*00ac*/ 	.byte	0x04, 0x0a
        /*00ae*/ 	.short	(.L_33 - .L_32)
	.align		4
.L_32:
        /*00b0*/ 	.word	index@(.nv.constant0.triton_poi_fused__native_batch_norm_legit_no_training_add_leaky_relu_14)
        /*00b4*/ 	.short	0x0210
        /*00b6*/ 	.short	0x003c


	//----- nvinfo : EIATTR_SW_WAR
	.align		4
.L_33:
        /*00b8*/ 	.byte	0x04, 0x36
        /*00ba*/ 	.short	(.L_35 - .L_34)
.L_34:
        /*00bc*/ 	.word	0x00000008
.L_35:


//--------------------- .nv.callgraph             --------------------------
	.section	.nv.callgraph,"",@"SHT_CUDA_CALLGRAPH"
	.align	4
	.sectionentsize	8
	.align		4
        /*0000*/ 	.word	0x00000000
	.align		4
        /*0004*/ 	.word	0xffffffff
	.align		4
        /*0008*/ 	.word	0x00000000
	.align		4
        /*000c*/ 	.word	0xfffffffe
	.align		4
        /*0010*/ 	.word	0x00000000
	.align		4
        /*0014*/ 	.word	0xfffffffd
	.align		4
        /*0018*/ 	.word	0x00000000
	.align		4
        /*001c*/ 	.word	0xfffffffc


//--------------------- .nv.constant4             --------------------------
	.section	.nv.constant4,"a",@progbits
	.align	8
	.align		8
.nv.constant4:
        /*0000*/ 	.dword	_$_str
	.align		8
        /*0008*/ 	.dword	_$_str_$_2


//--------------------- .text.triton_poi_fused__native_batch_norm_legit_no_training_add_leaky_relu_14 --------------------------
	.section	.text.triton_poi_fused__native_batch_norm_legit_no_training_add_leaky_relu_14,"ax",@progbits
	.align	128
        .global         triton_poi_fused__native_batch_norm_legit_no_training_add_leaky_relu_14
        .type           triton_poi_fused__native_batch_norm_legit_no_training_add_leaky_relu_14,@function
        .size           triton_poi_fused__native_batch_norm_legit_no_training_add_leaky_relu_14,(.L_x_1 - triton_poi_fused__native_batch_norm_legit_no_training_add_leaky_relu_14)
        .other          triton_poi_fused__native_batch_norm_legit_no_training_add_leaky_relu_14,@"STO_CUDA_ENTRY STV_DEFAULT"
triton_poi_fused__native_batch_norm_legit_no_training_add_leaky_relu_14:
.text.triton_poi_fused__native_batch_norm_legit_no_training_add_leaky_relu_14:
[----:B------:R-:W-:Y:S01]  /*0000*/  LDC R1, c[0x0][0x28] ;  /* 0x00000a00ff017b82 */ /* 0x000fe20000000800 */
[----:B------:R-:W1:Y:S07]  /*0010*/  S2R R0, SR_TID.X ;  /* 0x0000000000007919 */ /* 0x000e6e0000002100 */
[----:B------:R-:W2:Y:S01]  /*0020*/  LDC.64 R24, c[0x0][0x228] ;  /* 0x00008a00ff187b82 */ /* 0x000ea20000000a00 */
[----:B------:R-:W-:Y:S01]  /*0030*/  ULDC.64 UR4, c[0x0][0x208] ;  /* 0x0000820000047ab9 */ /* 0x000fe20000000a00 */
[----:B------:R-:W3:Y:S06]  /*0040*/  S2R R5, SR_CTAID.X ;  /* 0x0000000000057919 */ /* 0x000eec0000002500 */
[----:B------:R-:W4:Y:S08]  /*0050*/  LDC.64 R22, c[0x0][0x218] ;  /* 0x00008600ff167b82 */ /* 0x000f300000000a00 */
[----:B------:R-:W5:Y:S08]  /*0060*/  LDC.64 R16, c[0x0][0x230] ;  /* 0x00008c00ff107b82 */ /* 0x000f700000000a00 */
[----:B------:R-:W5:Y:S01]  /*0070*/  LDC.64 R20, c[0x0][0x238] ;  /* 0x00008e00ff147b82 */ /* 0x000f620000000a00 */
[----:B-1----:R-:W-:-:S07]  /*0080*/  SHF.L.U32 R0, R0, 0x2, RZ ;  /* 0x0000000200007819 */ /* 0x002fce00000006ff */
[----:B------:R-:W1:Y:S01]  /*0090*/  LDC.64 R30, c[0x0][0x240] ;  /* 0x00009000ff1e7b82 */ /* 0x000e620000000a00 */
[----:B---3--:R-:W-:Y:S02]  /*00a0*/  SHF.R.S32.HI R3, RZ, 0x15, R5 ;  /* 0x00000015ff037819 */ /* 0x008fe40000011405 */
[----:B------:R-:W-:Y:S02]  /*00b0*/  LOP3.LUT R0, R0, 0x1fc, RZ, 0xc0, !PT ;  /* 0x000001fc00007812 */ /* 0x000fe400078ec0ff */
[----:B------:R-:W-:Y:S02]  /*00c0*/  SGXT R3, R3, 0x1 ;  /* 0x000000010303781a */ /* 0x000fe40000000200 */
[----:B------:R-:W-:Y:S02]  /*00d0*/  LEA R0, R5, R0, 0xa ;  /* 0x0000000005007211 */ /* 0x000fe400078e50ff */
[----:B------:R-:W3:Y:S02]  /*00e0*/  LDC.64 R4, c[0x0][0x220] ;  /* 0x00008800ff047b82 */ /* 0x000ee40000000a00 */
[----:B------:R-:W-:-:S04]  /*00f0*/  LEA.HI R3, R3, R0, RZ, 0x7 ;  /* 0x0000000003037211 */ /* 0x000fc800078f38ff */
[----:B------:R-:W-:-:S04]  /*0100*/  LOP3.LUT R3, R3, 0xffffff80, RZ, 0xc0, !PT ;  /* 0xffffff8003037812 */ /* 0x000fc800078ec0ff */
[----:B------:R-:W-:-:S05]  /*0110*/  IADD3 R3, R0, -R3, RZ ;  /* 0x8000000300037210 */ /* 0x000fca0007ffe0ff */
[----:B--2---:R-:W-:-:S06]  /*0120*/  IMAD.WIDE R24, R3, 0x4, R24 ;  /* 0x0000000403187825 */ /* 0x004fcc00078e0218 */
[----:B------:R-:W2:Y:S01]  /*0130*/  LDG.E.EL.128 R24, desc[UR4][R24.64] ;  /* 0x0000000418187981 */ /* 0x000ea2000c2e1d00 */
[----:B----4-:R-:W-:-:S04]  /*0140*/  IMAD.WIDE R22, R0, 0x4, R22 ;  /* 0x0000000400167825 */ /* 0x010fc800078e0216 */
[C---:B---3--:R-:W-:Y:S01]  /*0150*/  IMAD.WIDE R4, R3.reuse, 0x4, R4 ;  /* 0x0000000403047825 */ /* 0x048fe200078e0204 */
[----:B------:R-:W3:Y:S03]  /*0160*/  LDG.E.128 R12, desc[UR4][R22.64] ;  /* 0x00000004160c7981 */ /* 0x000ee6000c1e1d00 */
[C---:B-----5:R-:W-:Y:S01]  /*0170*/  IMAD.WIDE R16, R3.reuse, 0x4, R16 ;  /* 0x0000000403107825 */ /* 0x060fe200078e0210 */
[----:B------:R-:W4:Y:S03]  /*0180*/  LDG.E.128 R8, desc[UR4][R22.64+0x800] ;  /* 0x0008000416087981 */ /* 0x000f26000c1e1d00 */
[----:B0-----:R-:W-:-:S06]  /*0190*/  IMAD.WIDE R20, R3, 0x4, R20 ;  /* 0x0000000403147825 */ /* 0x001fcc00078e0214 */
[----:B------:R-:W5:Y:S01]  /*01a0*/  LDG.E.EL.128 R20, desc[UR4][R20.64] ;  /* 0x0000000414147981 */ /* 0x000f62000c2e1d00 */
[----:B--2---:R-:W-:Y:S01]  /*01b0*/  FADD R18, R25, 9.9999997473787516356e-06 ;  /* 0x3727c5ac19127421 */ /* 0x004fe20000000000 */
[----:B------:R-:W-:Y:S01]  /*01c0*/  FADD R26, R26, 9.9999997473787516356e-06 ;  /* 0x3727c5ac1a1a7421 */ /* 0x000fe20000000000 */
[----:B------:R-:W-:-:S03]  /*01d0*/  FADD R6, R24, 9.9999997473787516356e-06 ;  /* 0x3727c5ac18067421 */ /* 0x000fc60000000000 */
[----:B------:R-:W0:Y:S08]  /*01e0*/  MUFU.SQRT R2, R26 ;  /* 0x0000001a00027308 */ /* 0x000e300000002000 */
[----:B------:R-:W2:Y:S01]  /*01f0*/  MUFU.SQRT R18, R18 ;  /* 0x0000001200127308 */ /* 0x000ea20000002000 */
[----:B0-----:R-:W-:-:S07]  /*0200*/  FSETP.GT.AND P2, PT, R2, 8.50705917302346158658e+37, PT ;  /* 0x7e8000000200780b */ /* 0x001fce0003f44000 */
[----:B------:R0:W1:Y:S01]  /*0210*/  MUFU.SQRT R19, R6 ;  /* 0x0000000600137308 */ /* 0x0000620000002000 */
[----:B------:R-:W-:Y:S02]  /*0220*/  FSETP.GEU.AND P5, PT, R2, 1.175494350822287508e-38, PT ;  /* 0x008000000200780b */ /* 0x000fe40003fae000 */
[C---:B--2---:R-:W-:Y:S02]  /*0230*/  FSETP.GT.AND P1, PT, R18.reuse, 8.50705917302346158658e+37, PT ;  /* 0x7e8000001200780b */ /* 0x044fe40003f24000 */
[----:B------:R-:W-:Y:S01]  /*0240*/  FSETP.GEU.AND P4, PT, R18, 1.175494350822287508e-38, PT ;  /* 0x008000001200780b */ /* 0x000fe20003f8e000 */
[----:B------:R-:W-:Y:S01]  /*0250*/  HFMA2.MMA R24, -RZ, RZ, 1.625, 0 ;  /* 0x3e800000ff187435 */ /* 0x000fe200000001ff */
[----:B0-----:R-:W3:Y:S01]  /*0260*/  LDG.E.EL.128 R4, desc[UR4][R4.64] ;  /* 0x0000000404047981 */ /* 0x001ee2000c2e1d00 */
[C---:B-1----:R-:W-:Y:S02]  /*0270*/  FSETP.GT.AND P0, PT, R19.reuse, 8.50705917302346158658e+37, PT ;  /* 0x7e8000001300780b */ /* 0x042fe40003f04000 */
[----:B------:R-:W-:Y:S01]  /*0280*/  FSETP.GEU.AND P3, PT, R19, 1.175494350822287508e-38, PT ;  /* 0x008000001300780b */ /* 0x000fe20003f6e000 */
[----:B------:R-:W-:-:S05]  /*0290*/  @P2 FMUL R2, R2, 0.25 ;  /* 0x3e80000002022820 */ /* 0x000fca0000400000 */
[----:B------:R-:W-:Y:S01]  /*02a0*/  @P1 FMUL R18, R18, 0.25 ;  /* 0x3e80000012121820 */ /* 0x000fe20000400000 */
[----:B------:R-:W-:-:S03]  /*02b0*/  @!P5 FMUL R2, R2, 16777216 ;  /* 0x4b8000000202d820 */ /* 0x000fc60000400000 */
[----:B------:R-:W-:Y:S01]  /*02c0*/  @!P4 FMUL R18, R18, 16777216 ;  /* 0x4b8000001212c820 */ /* 0x000fe20000400000 */
[----:B------:R-:W-:Y:S02]  /*02d0*/  @P0 FMUL R19, R19, 0.25 ;  /* 0x3e80000013130820 */ /* 0x000fe40000400000 */
[----:B------:R-:W-:Y:S02]  /*02e0*/  MUFU.RCP R2, R2 ;  /* 0x0000000200027308 */ /* 0x000fe40000001000 */
[----:B------:R-:W-:-:S06]  /*02f0*/  @!P3 FMUL R19, R19, 16777216 ;  /* 0x4b8000001313b820 */ /* 0x000fcc0000400000 */
[----:B------:R-:W0:Y:S01]  /*0300*/  MUFU.RCP R18, R18 ;  /* 0x0000001200127308 */ /* 0x000e220000001000 */
[----:B------:R-:W-:-:S07]  /*0310*/  FSEL R3, R24, 1, P1 ;  /* 0x3f80000018037808 */ /* 0x000fce0000800000 */
[----:B------:R1:W2:Y:S01]  /*0320*/  MUFU.RCP R25, R19 ;  /* 0x0000001300197308 */ /* 0x0002a20000001000 */
[----:B------:R-:W-:Y:S01]  /*0330*/  @!P4 FMUL R3, R3, 16777216 ;  /* 0x4b8000000303c820 */ /* 0x000fe20000400000 */
[----:B-1----:R-:W-:-:S05]  /*0340*/  FSEL R19, R24, 1, P2 ;  /* 0x3f80000018137808 */ /* 0x002fca0001000000 */
[----:B------:R-:W-:Y:S01]  /*0350*/  @!P5 FMUL R19, R19, 16777216 ;  /* 0x4b8000001313d820 */ /* 0x000fe20000400000 */
[----:B0-----:R-:W-:-:S03]  /*0360*/  FMUL R3, R18, R3 ;  /* 0x0000000312037220 */ /* 0x001fc60000400000 */
[----:B------:R-:W-:Y:S02]  /*0370*/  FMUL R2, R2, R19 ;  /* 0x0000001302027220 */ /* 0x000fe40000400000 */
[----:B------:R-:W5:Y:S01]  /*0380*/  LDG.E.EL.128 R16, desc[UR4][R16.64] ;  /* 0x0000000410107981 */ /* 0x000f62000c2e1d00 */
[----:B------:R-:W-:Y:S01]  /*0390*/  FSEL R26, R24, 1, P0 ;  /* 0x3f800000181a7808 */ /* 0x000fe20000000000 */
[----:B------:R-:W-:-:S04]  /*03a0*/  FADD R27, R27, 9.9999997473787516356e-06 ;  /* 0x3727c5ac1b1b7421 */ /* 0x000fc80000000000 */
[----:B------:R-:W-:-:S04]  /*03b0*/  @!P3 FMUL R26, R26, 16777216 ;  /* 0x4b8000001a1ab820 */ /* 0x000fc80000400000 */
[----:B--2---:R-:W-:Y:S02]  /*03c0*/  FMUL R25, R25, R26 ;  /* 0x0000001a19197220 */ /* 0x004fe40000400000 */
[----:B------:R-:W0:Y:S02]  /*03d0*/  MUFU.SQRT R26, R27 ;  /* 0x0000001b001a7308 */ /* 0x000e240000002000 */
[C---:B0-----:R-:W-:Y:S02]  /*03e0*/  FSETP.GT.AND P0, PT, R26.reuse, 8.50705917302346158658e+37, PT ;  /* 0x7e8000001a00780b */ /* 0x041fe40003f04000 */
[----:B------:R-:W-:-:S11]  /*03f0*/  FSETP.GEU.AND P1, PT, R26, 1.175494350822287508e-38, PT ;  /* 0x008000001a00780b */ /* 0x000fd60003f2e000 */
[----:B------:R-:W-:-:S04]  /*0400*/  @P0 FMUL R26, R26, 0.25 ;  /* 0x3e8000001a1a0820 */ /* 0x000fc80000400000 */
[----:B------:R-:W-:-:S04]  /*0410*/  @!P1 FMUL R26, R26, 16777216 ;  /* 0x4b8000001a1a9820 */ /* 0x000fc80000400000 */
[----:B------:R-:W0:Y:S01]  /*0420*/  MUFU.RCP R28, R26 ;  /* 0x0000001a001c7308 */ /* 0x000e220000001000 */
[----:B------:R-:W-:Y:S01]  /*0430*/  FSEL R29, R24, 1, P0 ;  /* 0x3f800000181d7808 */ /* 0x000fe20000000000 */
[----:B------:R-:W-:-:S04]  /*0440*/  IMAD.WIDE R30, R0, 0x4, R30 ;  /* 0x00000004001e7825 */ /* 0x000fc800078e021e */
[----:B------:R-:W-:-:S04]  /*0450*/  @!P1 FMUL R29, R29, 16777216 ;  /* 0x4b8000001d1d9820 */ /* 0x000fc80000400000 */
[----:B0-----:R-:W-:Y:S01]  /*0460*/  FMUL R28, R28, R29 ;  /* 0x0000001d1c1c7220 */ /* 0x001fe20000400000 */
[--C-:B---3--:R-:W-:Y:S01]  /*0470*/  FADD R12, R12, -R4.reuse ;  /* 0x800000040c0c7221 */ /* 0x108fe20000000000 */
[----:B----4-:R-:W-:-:S03]  /*0480*/  FADD R8, R8, -R4 ;  /* 0x8000000408087221 */ /* 0x010fc60000000000 */
[C---:B------:R-:W-:Y:S01]  /*0490*/  FMUL R27, R25.reuse, R12 ;  /* 0x0000000c191b7220 */ /* 0x040fe20000400000 */
[----:B------:R-:W-:Y:S01]  /*04a0*/  FMUL R25, R25, R8 ;  /* 0x0000000819197220 */ /* 0x000fe20000400000 */
[--C-:B------:R-:W-:Y:S01]  /*04b0*/  FADD R8, R13, -R5.reuse ;  /* 0x800000050d087221 */ /* 0x100fe20000000000 */
[----:B------:R-:W-:Y:S01]  /*04c0*/  FADD R12, R9, -R5 ;  /* 0x80000005090c7221 */ /* 0x000fe20000000000 */
[--C-:B------:R-:W-:Y:S01]  /*04d0*/  FADD R29, R14, -R6.reuse ;  /* 0x800000060e1d7221 */ /* 0x100fe20000000000 */
[----:B------:R-:W-:Y:S01]  /*04e0*/  FADD R33, R10, -R6 ;  /* 0x800000060a217221 */ /* 0x000fe20000000000 */
[--C-:B------:R-:W-:Y:S01]  /*04f0*/  FADD R15, R15, -R7.reuse ;  /* 0x800000070f0f7221 */ /* 0x100fe20000000000 */
[----:B------:R-:W-:Y:S02]  /*0500*/  FADD R11, R11, -R7 ;  /* 0x800000070b0b7221 */ /* 0x000fe40000000000 */
[----:B------:R-:W2:Y:S01]  /*0510*/  LDG.E.128 R4, desc[UR4][R30.64+0x800] ;  /* 0x000800041e047981 */ /* 0x000ea2000c1e1d00 */
[C-C-:B-----5:R-:W-:Y:S01]  /*0520*/  FFMA R9, R16.reuse, R27, R20.reuse ;  /* 0x0000001b10097223 */ /* 0x160fe20000000014 */
[----:B------:R-:W-:-:S02]  /*0530*/  FFMA R13, R16, R25, R20 ;  /* 0x00000019100d7223 */ /* 0x000fc40000000014 */
[----:B------:R-:W3:Y:S01]  /*0540*/  LDG.E.128 R24, desc[UR4][R30.64] ;  /* 0x000000041e187981 */ /* 0x000ee2000c1e1d00 */
[----:B------:R-:W-:-:S04]  /*0550*/  FMUL R8, R3, R8 ;  /* 0x0000000803087220 */ /* 0x000fc80000400000 */
[----:B------:R-:W-:Y:S01]  /*0560*/  FFMA R8, R17, R8, R21 ;  /* 0x0000000811087223 */ /* 0x000fe20000000015 */
[C---:B------:R-:W-:Y:S01]  /*0570*/  FMUL R29, R2.reuse, R29 ;  /* 0x0000001d021d7220 */ /* 0x040fe20000400000 */
[----:B------:R-:W-:-:S03]  /*0580*/  FMUL R33, R2, R33 ;  /* 0x0000002102217220 */ /* 0x000fc60000400000 */
[----:B------:R-:W-:Y:S01]  /*0590*/  FSETP.GT.AND P6, PT, R8, RZ, PT ;  /* 0x000000ff0800720b */ /* 0x000fe20003fc4000 */
[C---:B------:R-:W-:Y:S01]  /*05a0*/  FMUL R2, R28.reuse, R15 ;  /* 0x0000000f1c027220 */ /* 0x040fe20000400000 */
[----:B------:R-:W-:Y:S01]  /*05b0*/  FMUL R28, R28, R11 ;  /* 0x0000000b1c1c7220 */ /* 0x000fe20000400000 */
[----:B------:R-:W-:Y:S01]  /*05c0*/  FMUL R12, R3, R12 ;  /* 0x0000000c030c7220 */ /* 0x000fe20000400000 */
[----:B------:R-:W0:Y:S01]  /*05d0*/  LDC.64 R10, c[0x0][0x210] ;  /* 0x00008400ff0a7b82 */ /* 0x000e220000000a00 */
[C-C-:B------:R-:W-:Y:S01]  /*05e0*/  FFMA R29, R18.reuse, R29, R22.reuse ;  /* 0x0000001d121d7223 */ /* 0x140fe20000000016 */
[----:B------:R-:W-:Y:S01]  /*05f0*/  FFMA R15, R18, R33, R22 ;  /* 0x00000021120f7223 */ /* 0x000fe20000000016 */
[----:B------:R-:W-:Y:S01]  /*0600*/  FFMA R2, R19, R2, R23 ;  /* 0x0000000213027223 */ /* 0x000fe20000000017 */
[----:B------:R-:W-:Y:S01]  /*0610*/  FFMA R12, R17, R12, R21 ;  /* 0x0000000c110c7223 */ /* 0x000fe20000000015 */
[----:B------:R-:W-:Y:S01]  /*0620*/  FFMA R28, R19, R28, R23 ;  /* 0x0000001c131c7223 */ /* 0x000fe20000000017 */
[----:B------:R-:W-:-:S02]  /*0630*/  FSETP.GT.AND P0, PT, R9, RZ, PT ;  /* 0x000000ff0900720b */ /* 0x000fc40003f04000 */
[----:B------:R-:W-:Y:S01]  /*0640*/  FSETP.GT.AND P1, PT, R29, RZ, PT ;  /* 0x000000ff1d00720b */ /* 0x000fe20003f24000 */
[----:B------:R-:W-:Y:S01]  /*0650*/  @!P6 FMUL R8, R8, 0.10000000149011611938 ;  /* 0x3dcccccd0808e820 */ /* 0x000fe20000400000 */
[----:B------:R-:W-:Y:S02]  /*0660*/  FSETP.GT.AND P2, PT, R2, RZ, PT ;  /* 0x000000ff0200720b */ /* 0x000fe40003f44000 */
[----:B------:R-:W-:Y:S02]  /*0670*/  FSETP.GT.AND P3, PT, R15, RZ, PT ;  /* 0x000000ff0f00720b */ /* 0x000fe40003f64000 */
[----:B------:R-:W-:Y:S02]  /*0680*/  FSETP.GT.AND P4, PT, R13, RZ, PT ;  /* 0x000000ff0d00720b */ /* 0x000fe40003f84000 */
[----:B------:R-:W-:Y:S02]  /*0690*/  FSETP.GT.AND P5, PT, R12, RZ, PT ;  /* 0x000000ff0c00720b */ /* 0x000fe40003fa4000 */
[----:B------:R-:W-:Y:S01]  /*06a0*/  FSETP.GT.AND P6, PT, R28, RZ, PT ;  /* 0x000000ff1c00720b */ /* 0x000fe20003fc4000 */
[----:B------:R-:W-:-:S02]  /*06b0*/  @!P0 FMUL R9, R9, 0.10000000149011611938 ;  /* 0x3dcccccd09098820 */ /* 0x000fc40000400000 */
[----:B------:R-:W-:Y:S02]  /*06c0*/  @!P1 FMUL R29, R29, 0.10000000149011611938 ;  /* 0x3dcccccd1d1d9820 */ /* 0x000fe40000400000 */
[----:B------:R-:W-:Y:S02]  /*06d0*/  @!P2 FMUL R2, R2, 0.10000000149011611938 ;  /* 0x3dcccccd0202a820 */ /* 0x000fe40000400000 */
[----:B------:R-:W-:Y:S02]  /*06e0*/  @!P3 FMUL R15, R15, 0.10000000149011611938 ;  /* 0x3dcccccd0f0fb820 */ /* 0x000fe40000400000 */
[----:B------:R-:W-:Y:S02]  /*06f0*/  @!P4 FMUL R13, R13, 0.10000000149011611938 ;  /* 0x3dcccccd0d0dc820 */ /* 0x000fe40000400000 */
[----:B------:R-:W-:Y:S02]  /*0700*/  @!P5 FMUL R12, R12, 0.10000000149011611938 ;  /* 0x3dcccccd0c0cd820 */ /* 0x000fe40000400000 */
[----:B------:R-:W-:Y:S01]  /*0710*/  @!P6 FMUL R28, R28, 0.10000000149011611938 ;  /* 0x3dcccccd1c1ce820 */ /* 0x000fe20000400000 */
[----:B0-----:R-:W-:-:S04]  /*0720*/  IMAD.WIDE R10, R0, 0x4, R10 ;  /* 0x00000004000a7825 */ /* 0x001fc800078e020a */
[----:B--2---:R-:W-:Y:S01]  /*0730*/  FADD R4, R4, R13 ;  /* 0x0000000d04047221 */ /* 0x004fe20000000000 */
[----:B------:R-:W-:Y:S01]  /*0740*/  FADD R5, R5, R12 ;  /* 0x0000000c05057221 */ /* 0x000fe20000000000 */
[----:B------:R-:W-:Y:S01]  /*0750*/  FADD R6, R6, R15 ;  /* 0x0000000f06067221 */ /* 0x000fe20000000000 */
[----:B------:R-:W-:-:S05]  /*0760*/  FADD R7, R7, R28 ;  /* 0x0000001c07077221 */ /* 0x000fca0000000000 */
[----:B------:R-:W-:Y:S01]  /*0770*/  STG.E.128 desc[UR4][R10.64+0x800], R4 ;  /* 0x000800040a007986 */ /* 0x000fe2000c101d04 */
[----:B---3--:R-:W-:Y:S01]  /*0780*/  FADD R24, R24, R9 ;  /* 0x0000000918187221 */ /* 0x008fe20000000000 */
[----:B------:R-:W-:Y:S01]  /*0790*/  FADD R25, R25, R8 ;  /* 0x0000000819197221 */ /* 0x000fe20000000000 */
[----:B------:R-:W-:Y:S01]  /*07a0*/  FADD R26, R26, R29 ;  /* 0x0000001d1a1a7221 */ /* 0x000fe20000000000 */
[----:B------:R-:W-:-:S05]  /*07b0*/  FADD R27, R27, R2 ;  /* 0x000000021b1b7221 */ /* 0x000fca0000000000 */
[----:B------:R-:W-:Y:S01]  /*07c0*/  STG.E.128 desc[UR4][R10.64], R24 ;  /* 0x000000180a007986 */ /* 0x000fe2000c101d04 */
[----:B------:R-:W-:Y:S05]  /*07d0*/  EXIT ;  /* 0x000000000000794d */ /* 0x000fea0003800000 */
.L_x_0:
[----:B------:R-:W-:-:S00]  /*07e0*/  BRA `(.L_x_0) ;  /* 0xfffffffc00fc7947 */ /* 0x000fc0000383ffff */
[----:B------:R-:W-:-:S00]  /*07f0*/  NOP ;  /* 0x0000000000007918 */ /* 0x000fc00000000000 */
        /* <DEDUP_REMOVED lines=8> */
.L_x_1:


//--------------------- .nv.global.init           --------------------------
	.section	.nv.global.init,"aw",@progbits
.nv.global.init:
	.type		_$_str,@object
	.size		_$_str,(_$_str_$_2 - _$_str)
_$_str:
        /*0000*/ 	.byte	0x5f, 0x5f, 0x43, 0x55, 0x44, 0x41, 0x5f, 0x46, 0x54, 0x5a, 0x00
	.type		_$_str_$_2,@object
	.size		_$_str_$_2,(.L_1 - _$_str_$_2)
_$_str_$_2:
        /*000b*/ 	.byte	0x5f, 0x5f, 0x43, 0x55, 0x44, 0x41, 0x5f, 0x50, 0x52, 0x45, 0x43, 0x5f, 0x53, 0x51, 0x52, 0x54
        /*001b*/ 	.byte	0x00
.L_1:


//--------------------- .nv.constant0.triton_poi_fused__native_batch_norm_legit_no_training_add_leaky_relu_14 --------------------------
	.section	.nv.constant0.triton_poi_fused__native_batch_norm_legit_no_training_add_leaky_relu_14,"a",@progbits
	.sectionflags	@""
	.align	4
.nv.constant0.triton_poi_fused__native_batch_norm_legit_no_training_add_leaky_relu_14:
	.zero		588
